	.headerflags	@"EF_CUDA_TEXMODE_UNIFIED EF_CUDA_64BIT_ADDRESS EF_CUDA_ACCELERATORS EF_CUDA_SM90 EF_CUDA_VIRTUAL_SM(EF_CUDA_SM90)"
	.elftype	@"ET_EXEC"


//--------------------- .nv.info                  --------------------------
	.section	.nv.info,"",@"SHT_CUDA_INFO"
	.align	4


	//----- nvinfo : EIATTR_REGCOUNT
	.align		4
        /*0000*/ 	.byte	0x04, 0x2f
        /*0002*/ 	.short	(.L_3 - .L_2)
	.align		4
.L_2:
        /*0004*/ 	.word	index@(triton_poi_fused__native_batch_norm_legit_no_training_convolution_hardtanh_0)
        /*0008*/ 	.word	0x0000001c


	//----- nvinfo : EIATTR_MIN_STACK_SIZE
	.align		4
.L_3:
        /*000c*/ 	.byte	0x04, 0x12
        /*000e*/ 	.short	(.L_5 - .L_4)
	.align		4
.L_4:
        /*0010*/ 	.word	index@(triton_poi_fused__native_batch_norm_legit_no_training_convolution_hardtanh_0)
        /*0014*/ 	.word	0x00000000


	//----- nvinfo : EIATTR_FRAME_SIZE
	.align		4
.L_5:
        /*0018*/ 	.byte	0x04, 0x11
        /*001a*/ 	.short	(.L_7 - .L_6)
	.align		4
.L_6:
        /*001c*/ 	.word	index@(triton_poi_fused__native_batch_norm_legit_no_training_convolution_hardtanh_0)
        /*0020*/ 	.word	0x00000000


	//----- nvinfo : EIATTR_MIN_STACK_SIZE
	.align		4
.L_7:
        /*0024*/ 	.byte	0x04, 0x12
        /*0026*/ 	.short	(.L_9 - .L_8)
	.align		4
.L_8:
        /*0028*/ 	.word	index@(triton_poi_fused__native_batch_norm_legit_no_training_convolution_hardtanh_0)
        /*002c*/ 	.word	0x00000000
.L_9:


//--------------------- .nv.info.triton_poi_fused__native_batch_norm_legit_no_training_convolution_hardtanh_0 --------------------------
	.section	.nv.info.triton_poi_fused__native_batch_norm_legit_no_training_convolution_hardtanh_0,"",@"SHT_CUDA_INFO"
	.sectionflags	@""
	.align	4


	//----- nvinfo : EIATTR_CUDA_API_VERSION
	.align		4
        /*0000*/ 	.byte	0x04, 0x37
        /*0002*/ 	.short	(.L_11 - .L_10)
.L_10:
        /*0004*/ 	.word	0x0000007c


	//----- nvinfo : EIATTR_KPARAM_INFO
	.align		4
.L_11:
        /*0008*/ 	.byte	0x04, 0x17
        /*000a*/ 	.short	(.L_13 - .L_12)
.L_12:
        /*000c*/ 	.word	0x00000000
        /*0010*/ 	.short	0x0007
        /*0012*/ 	.short	0x0038
        /*0014*/ 	.byte	0x00, 0xf0, 0x11, 0x00


	//----- nvinfo : EIATTR_KPARAM_INFO
	.align		4
.L_13:
        /*0018*/ 	.byte	0x04, 0x17
        /*001a*/ 	.short	(.L_15 - .L_14)
.L_14:
        /*001c*/ 	.word	0x00000000
        /*0020*/ 	.short	0x0006
        /*0022*/ 	.short	0x0030
        /*0024*/ 	.byte	0x00, 0xf4, 0x21, 0x00


	//----- nvinfo : EIATTR_KPARAM_INFO
	.align		4
.L_15:
        /*0028*/ 	.byte	0x04, 0x17
        /*002a*/ 	.short	(.L_17 - .L_16)
.L_16:
        /*002c*/ 	.word	0x00000000
        /*0030*/ 	.short	0x0005
        /*0032*/ 	.short	0x0028
        /*0034*/ 	.byte	0x00, 0xf4, 0x21, 0x00


	//----- nvinfo : EIATTR_KPARAM_INFO
	.align		4
.L_17:
        /*0038*/ 	.byte	0x04, 0x17
        /*003a*/ 	.short	(.L_19 - .L_18)
.L_18:
        /*003c*/ 	.word	0x00000000
        /*0040*/ 	.short	0x0004
        /*0042*/ 	.short	0x0020
        /*0044*/ 	.byte	0x00, 0xf4, 0x21, 0x00


	//----- nvinfo : EIATTR_KPARAM_INFO
	.align		4
.L_19:
        /*0048*/ 	.byte	0x04, 0x17
        /*004a*/ 	.short	(.L_21 - .L_20)
.L_20:
        /*004c*/ 	.word	0x00000000
        /*0050*/ 	.short	0x0003
        /*0052*/ 	.short	0x0018
        /*0054*/ 	.byte	0x00, 0xf4, 0x21, 0x00


	//----- nvinfo : EIATTR_KPARAM_INFO
	.align		4
.L_21:
        /*0058*/ 	.byte	0x04, 0x17
        /*005a*/ 	.short	(.L_23 - .L_22)
.L_22:
        /*005c*/ 	.word	0x00000000
        /*0060*/ 	.short	0x0002
        /*0062*/ 	.short	0x0010
        /*0064*/ 	.byte	0x00, 0xf4, 0x21, 0x00


	//----- nvinfo : EIATTR_KPARAM_INFO
	.align		4
.L_23:
        /*0068*/ 	.byte	0x04, 0x17
        /*006a*/ 	.short	(.L_25 - .L_24)
.L_24:
        /*006c*/ 	.word	0x00000000
        /*0070*/ 	.short	0x0001
        /*0072*/ 	.short	0x0008
        /*0074*/ 	.byte	0x00, 0xf4, 0x21, 0x00


	//----- nvinfo : EIATTR_KPARAM_INFO
	.align		4
.L_25:
        /*0078*/ 	.byte	0x04, 0x17
        /*007a*/ 	.short	(.L_27 - .L_26)
.L_26:
        /*007c*/ 	.word	0x00000000
        /*0080*/ 	.short	0x0000
        /*0082*/ 	.short	0x0000
        /*0084*/ 	.byte	0x00, 0xf4, 0x21, 0x00


	//----- nvinfo : EIATTR_SPARSE_MMA_MASK
	.align		4
.L_27:
        /*0088*/ 	.byte	0x03, 0x50
        /*008a*/ 	.short	0x0000


	//----- nvinfo : EIATTR_MAXREG_COUNT
	.align		4
        /*008c*/ 	.byte	0x03, 0x1b
        /*008e*/ 	.short	0x00ff


	//----- nvinfo : EIATTR_EXIT_INSTR_OFFSETS
	.align		4
        /*0090*/ 	.byte	0x04, 0x1c
        /*0092*/ 	.short	(.L_29 - .L_28)


	//   ....[0]....
.L_28:
        /*0094*/ 	.word	0x00000580


	//   ....[1]....
        /*0098*/ 	.word	0x000005a0


	//----- nvinfo : EIATTR_REQNTID
	.align		4
.L_29:
        /*009c*/ 	.byte	0x04, 0x10
        /*009e*/ 	.short	(.L_31 - .L_30)
.L_30:
        /*00a0*/ 	.word	0x00000080
        /*00a4*/ 	.word	0x00000001
        /*00a8*/ 	.word	0x00000001


	//----- nvinfo : EIATTR_CBANK_PARAM_SIZE
	.align		4
.L_31:
        /*00ac*/ 	.byte	0x03, 0x19
        /*00ae*/ 	.short	0x003c


	//----- nvinfo : EIATTR_PARAM_CBANK
	.align		4
        /*00b0*/ 	.byte	0x04, 0x0a
        /*00b2*/ 	.short	(.L_33 - .L_32)
	.align		4
.L_32:
        /*00b4*/ 	.word	index@(.nv.constant0.triton_poi_fused__native_batch_norm_legit_no_training_convolution_hardtanh_0)
        /*00b8*/ 	.short	0x0210
        /*00ba*/ 	.short	0x003c


	//----- nvinfo : EIATTR_SW_WAR
	.align		4
.L_33:
        /*00bc*/ 	.byte	0x04, 0x36
        /*00be*/ 	.short	(.L_35 - .L_34)
.L_34:
        /*00c0*/ 	.word	0x00000008
.L_35:


//--------------------- .nv.callgraph             --------------------------
	.section	.nv.callgraph,"",@"SHT_CUDA_CALLGRAPH"
	.align	4
	.sectionentsize	8
	.align		4
        /*0000*/ 	.word	0x00000000
	.align		4
        /*0004*/ 	.word	0xffffffff
	.align		4
        /*0008*/ 	.word	0x00000000
	.align		4
        /*000c*/ 	.word	0xfffffffe
	.align		4
        /*0010*/ 	.word	0x00000000
	.align		4
        /*0014*/ 	.word	0xfffffffd
	.align		4
        /*0018*/ 	.word	0x00000000
	.align		4
        /*001c*/ 	.word	0xfffffffc


//--------------------- .nv.constant4             --------------------------
	.section	.nv.constant4,"a",@progbits
	.align	8
	.align		8
.nv.constant4:
        /*0000*/ 	.dword	_$_str
	.align		8
        /*0008*/ 	.dword	_$_str_$_2


//--------------------- .text.triton_poi_fused__native_batch_norm_legit_no_training_convolution_hardtanh_0 --------------------------
	.section	.text.triton_poi_fused__native_batch_norm_legit_no_training_convolution_hardtanh_0,"ax",@progbits
	.align	128
        .global         triton_poi_fused__native_batch_norm_legit_no_training_convolution_hardtanh_0
        .type           triton_poi_fused__native_batch_norm_legit_no_training_convolution_hardtanh_0,@function
        .size           triton_poi_fused__native_batch_norm_legit_no_training_convolution_hardtanh_0,(.L_x_1 - triton_poi_fused__native_batch_norm_legit_no_training_convolution_hardtanh_0)
        .other          triton_poi_fused__native_batch_norm_legit_no_training_convolution_hardtanh_0,@"STO_CUDA_ENTRY STV_DEFAULT"
triton_poi_fused__native_batch_norm_legit_no_training_convolution_hardtanh_0:
.text.triton_poi_fused__native_batch_norm_legit_no_training_convolution_hardtanh_0:
[----:B------:R-:W0:Y:S01]  /*0000*/  LDC R1, c[0x0][0x28] ;  /* 0x00000a00ff017b82 */ /* 0x000e220000000800 */
[----:B------:R-:W1:Y:S07]  /*0010*/  S2R R0, SR_TID.X ;  /* 0x0000000000007919 */ /* 0x000e6e0000002100 */
[----:B------:R-:W2:Y:S01]  /*0020*/  LDC.64 R16, c[0x0][0x228] ;  /* 0x00008a00ff107b82 */ /* 0x000ea20000000a00 */
[----:B------:R-:W-:Y:S01]  /*0030*/  IMAD.MOV.U32 R14, RZ, RZ, RZ ;  /* 0x000000ffff0e7224 */ /* 0x000fe200078e00ff */
[----:B------:R-:W-:Y:S01]  /*0040*/  CS2R R12, SRZ ;  /* 0x00000000000c7805 */ /* 0x000fe2000001ff00 */
[----:B------:R-:W3:Y:S01]  /*0050*/  S2R R5, SR_CTAID.X ;  /* 0x0000000000057919 */ /* 0x000ee20000002500 */
[----:B------:R-:W-:-:S04]  /*0060*/  ULDC.64 UR4, c[0x0][0x208] ;  /* 0x0000820000047ab9 */ /* 0x000fc80000000a00 */
[----:B------:R-:W4:Y:S08]  /*0070*/  LDC.64 R20, c[0x0][0x218] ;  /* 0x00008600ff147b82 */ /* 0x000f300000000a00 */
[----:B------:R-:W5:Y:S08]  /*0080*/  LDC.64 R18, c[0x0][0x220] ;  /* 0x00008800ff127b82 */ /* 0x000f700000000a00 */
[----:B------:R-:W4:Y:S01]  /*0090*/  LDC.64 R8, c[0x0][0x230] ;  /* 0x00008c00ff087b82 */ /* 0x000f220000000a00 */
[----:B-1----:R-:W-:-:S07]  /*00a0*/  IMAD.SHL.U32 R0, R0, 0x2, RZ ;  /* 0x0000000200007824 */ /* 0x002fce00078e00ff */
[----:B------:R-:W1:Y:S01]  /*00b0*/  LDC.64 R6, c[0x0][0x238] ;  /* 0x00008e00ff067b82 */ /* 0x000e620000000a00 */
[----:B---3--:R-:W-:Y:S02]  /*00c0*/  SHF.R.S32.HI R3, RZ, 0x17, R5 ;  /* 0x00000017ff037819 */ /* 0x008fe40000011405 */
[----:B------:R-:W-:Y:S02]  /*00d0*/  LOP3.LUT R0, R0, 0xfe, RZ, 0xc0, !PT ;  /* 0x000000fe00007812 */ /* 0x000fe400078ec0ff */
[----:B------:R-:W-:-:S03]  /*00e0*/  SGXT R3, R3, 0x1 ;  /* 0x000000010303781a */ /* 0x000fc60000000200 */
[----:B------:R-:W-:Y:S02]  /*00f0*/  IMAD R0, R5, 0x100, R0 ;  /* 0x0000010005007824 */ /* 0x000fe400078e0200 */
[----:B------:R-:W3:Y:S03]  /*0100*/  LDC.64 R4, c[0x0][0x210] ;  /* 0x00008400ff047b82 */ /* 0x000ee60000000a00 */
[----:B------:R-:W-:Y:S02]  /*0110*/  LEA.HI R3, R3, R0, RZ, 0x4 ;  /* 0x0000000003037211 */ /* 0x000fe400078f20ff */
[----:B------:R-:W-:Y:S02]  /*0120*/  ISETP.GE.AND P0, PT, R0, 0x100, PT ;  /* 0x000001000000780c */ /* 0x000fe40003f06270 */
[----:B------:R-:W-:-:S04]  /*0130*/  SHF.R.S32.HI R3, RZ, 0x4, R3 ;  /* 0x00000004ff037819 */ /* 0x000fc80000011403 */
[----:B------:R-:W-:-:S04]  /*0140*/  LEA.HI R2, R3, R3, RZ, 0x2 ;  /* 0x0000000303027211 */ /* 0x000fc800078f10ff */
[----:B------:R-:W-:-:S04]  /*0150*/  LOP3.LUT R2, R2, 0xfffffffc, RZ, 0xc0, !PT ;  /* 0xfffffffc02027812 */ /* 0x000fc800078ec0ff */
[----:B------:R-:W-:-:S05]  /*0160*/  IADD3 R15, R3, -R2, RZ ;  /* 0x80000002030f7210 */ /* 0x000fca0007ffe0ff */
[----:B--2---:R-:W-:-:S05]  /*0170*/  IMAD.WIDE R16, R15, 0x4, R16 ;  /* 0x000000040f107825 */ /* 0x004fca00078e0210 */
[----:B------:R-:W2:Y:S04]  /*0180*/  @!P0 LDG.E.EL R14, desc[UR4][R16.64] ;  /* 0x00000004100e8981 */ /* 0x000ea8000c2e1900 */
[----:B------:R4:W2:Y:S01]  /*0190*/  @!P0 LDG.E.EL R12, desc[UR4][R16.64] ;  /* 0x00000004100c8981 */ /* 0x0008a2000c2e1900 */
[----:B------:R-:W-:Y:S02]  /*01a0*/  CS2R R10, SRZ ;  /* 0x00000000000a7805 */ /* 0x000fe4000001ff00 */
[----:B------:R-:W-:Y:S01]  /*01b0*/  CS2R R2, SRZ ;  /* 0x0000000000027805 */ /* 0x000fe2000001ff00 */
[----:B---3--:R-:W-:-:S04]  /*01c0*/  IMAD.WIDE R4, R0, 0x4, R4 ;  /* 0x0000000400047825 */ /* 0x008fc800078e0204 */
[C---:B-----5:R-:W-:Y:S01]  /*01d0*/  IMAD.WIDE R24, R15.reuse, 0x4, R18 ;  /* 0x000000040f187825 */ /* 0x060fe200078e0212 */
[----:B------:R-:W-:Y:S01]  /*01e0*/  CS2R R18, SRZ ;  /* 0x0000000000127805 */ /* 0x000fe2000001ff00 */
[----:B------:R-:W3:Y:S02]  /*01f0*/  @!P0 LDG.E.64 R2, desc[UR4][R4.64] ;  /* 0x0000000404028981 */ /* 0x000ee4000c1e1b00 */
[C---:B----4-:R-:W-:Y:S01]  /*0200*/  IMAD.WIDE R16, R15.reuse, 0x4, R20 ;  /* 0x000000040f107825 */ /* 0x050fe200078e0214 */
[----:B------:R-:W-:Y:S01]  /*0210*/  HFMA2.MMA R22, -RZ, RZ, 0, 0 ;  /* 0x00000000ff167435 */ /* 0x000fe200000001ff */
[----:B------:R-:W4:Y:S04]  /*0220*/  @!P0 LDG.E.EL R11, desc[UR4][R24.64] ;  /* 0x00000004180b8981 */ /* 0x000f28000c2e1900 */
[----:B------:R-:W3:Y:S04]  /*0230*/  @!P0 LDG.E.EL R13, desc[UR4][R16.64] ;  /* 0x00000004100d8981 */ /* 0x000ee8000c2e1900 */
[----:B------:R-:W5:Y:S01]  /*0240*/  @!P0 LDG.E.EL R10, desc[UR4][R16.64] ;  /* 0x00000004100a8981 */ /* 0x000f62000c2e1900 */
[----:B0-----:R-:W-:Y:S01]  /*0250*/  IMAD.WIDE R8, R15, 0x4, R8 ;  /* 0x000000040f087825 */ /* 0x001fe200078e0208 */
[----:B------:R-:W-:-:S02]  /*0260*/  MOV R20, RZ ;  /* 0x000000ff00147202 */ /* 0x000fc40000000f00 */
[----:B------:R-:W3:Y:S01]  /*0270*/  @!P0 LDG.E.EL R18, desc[UR4][R24.64] ;  /* 0x0000000418128981 */ /* 0x000ee2000c2e1900 */
[----:B-1----:R-:W-:-:S03]  /*0280*/  IMAD.WIDE R6, R15, 0x4, R6 ;  /* 0x000000040f067825 */ /* 0x002fc600078e0206 */
[----:B------:R-:W3:Y:S01]  /*0290*/  @!P0 LDG.E.EL R22, desc[UR4][R8.64] ;  /* 0x0000000408168981 */ /* 0x000ee2000c2e1900 */
[----:B------:R-:W-:-:S03]  /*02a0*/  IMAD.MOV.U32 R15, RZ, RZ, RZ ;  /* 0x000000ffff0f7224 */ /* 0x000fc600078e00ff */
[----:B------:R-:W3:Y:S04]  /*02b0*/  @!P0 LDG.E.EL R19, desc[UR4][R6.64] ;  /* 0x0000000406138981 */ /* 0x000ee8000c2e1900 */
[----:B------:R0:W3:Y:S04]  /*02c0*/  @!P0 LDG.E.EL R15, desc[UR4][R8.64] ;  /* 0x00000004080f8981 */ /* 0x0000e8000c2e1900 */
[----:B------:R1:W3:Y:S01]  /*02d0*/  @!P0 LDG.E.EL R20, desc[UR4][R6.64] ;  /* 0x0000000406148981 */ /* 0x0002e2000c2e1900 */
[----:B0-----:R-:W-:Y:S02]  /*02e0*/  IMAD.MOV.U32 R8, RZ, RZ, 0x3e800000 ;  /* 0x3e800000ff087424 */ /* 0x001fe400078e00ff */
[----:B--2---:R-:W-:Y:S01]  /*02f0*/  FADD R14, R14, 9.9999997473787516356e-06 ;  /* 0x3727c5ac0e0e7421 */ /* 0x004fe20000000000 */
[----:B------:R-:W-:-:S03]  /*0300*/  FADD R12, R12, 9.9999997473787516356e-06 ;  /* 0x3727c5ac0c0c7421 */ /* 0x000fc60000000000 */
[----:B------:R-:W0:Y:S08]  /*0310*/  MUFU.SQRT R16, R14 ;  /* 0x0000000e00107308 */ /* 0x000e300000002000 */
[----:B------:R-:W2:Y:S01]  /*0320*/  MUFU.SQRT R17, R12 ;  /* 0x0000000c00117308 */ /* 0x000ea20000002000 */
[C---:B0-----:R-:W-:Y:S02]  /*0330*/  FSETP.GT.AND P1, PT, R16.reuse, 8.50705917302346158658e+37, PT ;  /* 0x7e8000001000780b */ /* 0x041fe40003f24000 */
[----:B------:R-:W-:-:S02]  /*0340*/  FSETP.GEU.AND P3, PT, R16, 1.175494350822287508e-38, PT ;  /* 0x008000001000780b */ /* 0x000fc40003f6e000 */
[C---:B--2---:R-:W-:Y:S02]  /*0350*/  FSETP.GT.AND P2, PT, R17.reuse, 8.50705917302346158658e+37, PT ;  /* 0x7e8000001100780b */ /* 0x044fe40003f44000 */
[----:B------:R-:W-:-:S07]  /*0360*/  FSETP.GEU.AND P4, PT, R17, 1.175494350822287508e-38, PT ;  /* 0x008000001100780b */ /* 0x000fce0003f8e000 */
[----:B------:R-:W-:-:S04]  /*0370*/  @P1 FMUL R16, R16, 0.25 ;  /* 0x3e80000010101820 */ /* 0x000fc80000400000 */
[----:B------:R-:W-:Y:S01]  /*0380*/  @!P3 FMUL R16, R16, 16777216 ;  /* 0x4b8000001010b820 */ /* 0x000fe20000400000 */
[----:B------:R-:W-:-:S04]  /*0390*/  @P2 FMUL R17, R17, 0.25 ;  /* 0x3e80000011112820 */ /* 0x000fc80000400000 */
[----:B------:R-:W-:Y:S01]  /*03a0*/  @!P4 FMUL R17, R17, 16777216 ;  /* 0x4b8000001111c820 */ /* 0x000fe20000400000 */
[----:B------:R-:W0:Y:S01]  /*03b0*/  MUFU.RCP R16, R16 ;  /* 0x0000001000107308 */ /* 0x000e220000001000 */
[----:B-1----:R-:W-:-:S07]  /*03c0*/  FSEL R7, R8, 1, P1 ;  /* 0x3f80000008077808 */ /* 0x002fce0000800000 */
[----:B------:R-:W1:Y:S01]  /*03d0*/  MUFU.RCP R17, R17 ;  /* 0x0000001100117308 */ /* 0x000e620000001000 */
[----:B------:R-:W-:Y:S01]  /*03e0*/  FSEL R8, R8, 1, P2 ;  /* 0x3f80000008087808 */ /* 0x000fe20001000000 */
[----:B------:R-:W-:Y:S01]  /*03f0*/  @!P3 FMUL R7, R7, 16777216 ;  /* 0x4b8000000707b820 */ /* 0x000fe20000400000 */
[----:B---3--:R-:W-:Y:S01]  /*0400*/  FADD R2, R13, R2 ;  /* 0x000000020d027221 */ /* 0x008fe20000000000 */
[----:B-----5:R-:W-:Y:S02]  /*0410*/  FADD R3, R10, R3 ;  /* 0x000000030a037221 */ /* 0x020fe40000000000 */
[----:B------:R-:W-:Y:S01]  /*0420*/  @!P4 FMUL R8, R8, 16777216 ;  /* 0x4b8000000808c820 */ /* 0x000fe20000400000 */
[----:B0-----:R-:W-:Y:S01]  /*0430*/  FMUL R6, R16, R7 ;  /* 0x0000000710067220 */ /* 0x001fe20000400000 */
[----:B----4-:R-:W-:Y:S01]  /*0440*/  FADD R11, R2, -R11 ;  /* 0x8000000b020b7221 */ /* 0x010fe20000000000 */
[----:B------:R-:W-:Y:S01]  /*0450*/  FADD R18, R3, -R18 ;  /* 0x8000001203127221 */ /* 0x000fe20000000000 */
[----:B-1----:R-:W-:-:S02]  /*0460*/  FMUL R7, R17, R8 ;  /* 0x0000000811077220 */ /* 0x002fc40000400000 */
[----:B------:R-:W-:Y:S02]  /*0470*/  FMUL R6, R11, R6 ;  /* 0x000000060b067220 */ /* 0x000fe40000400000 */
[----:B------:R-:W-:Y:S02]  /*0480*/  FMUL R9, R18, R7 ;  /* 0x0000000712097220 */ /* 0x000fe40000400000 */
[----:B------:R-:W-:Y:S02]  /*0490*/  FFMA R19, R6, R22, R19 ;  /* 0x0000001606137223 */ /* 0x000fe40000000013 */
[----:B------:R-:W0:Y:S01]  /*04a0*/  LDC.64 R6, c[0x0][0x240] ;  /* 0x00009000ff067b82 */ /* 0x000e220000000a00 */
[----:B------:R-:W-:Y:S02]  /*04b0*/  FFMA R9, R9, R15, R20 ;  /* 0x0000000f09097223 */ /* 0x000fe40000000014 */
[----:B------:R-:W-:-:S03]  /*04c0*/  FSETP.GTU.AND P1, PT, R19, RZ, PT ;  /* 0x000000ff1300720b */ /* 0x000fc60003f2c000 */
[----:B------:R-:W-:Y:S02]  /*04d0*/  FSETP.GTU.AND P2, PT, R9, RZ, PT ;  /* 0x000000ff0900720b */ /* 0x000fe40003f4c000 */
[----:B------:R-:W-:Y:S02]  /*04e0*/  FSEL R8, R19, RZ, P1 ;  /* 0x000000ff13087208 */ /* 0x000fe40000800000 */
[----:B------:R-:W-:Y:S02]  /*04f0*/  FSEL R9, R9, RZ, P2 ;  /* 0x000000ff09097208 */ /* 0x000fe40001000000 */
[C---:B------:R-:W-:Y:S02]  /*0500*/  FSETP.GEU.AND P1, PT, R8.reuse, 6, PT ;  /* 0x40c000000800780b */ /* 0x040fe40003f2e000 */
[----:B------:R-:W-:Y:S01]  /*0510*/  FSETP.GEU.AND P2, PT, R9, 6, PT ;  /* 0x40c000000900780b */ /* 0x000fe20003f4e000 */
[----:B------:R1:W-:Y:S01]  /*0520*/  @!P0 STG.E.64 desc[UR4][R4.64], R2 ;  /* 0x0000000204008986 */ /* 0x0003e2000c101b04 */
[----:B------:R-:W-:-:S02]  /*0530*/  FSETP.NAN.AND P3, PT, R8, R8, PT ;  /* 0x000000080800720b */ /* 0x000fc40003f68000 */
[----:B------:R-:W-:Y:S01]  /*0540*/  FSETP.NAN.AND P4, PT, R9, R9, PT ;  /* 0x000000090900720b */ /* 0x000fe20003f88000 */
[----:B0-----:R-:W-:-:S06]  /*0550*/  IMAD.WIDE R6, R0, 0x4, R6 ;  /* 0x0000000400067825 */ /* 0x001fcc00078e0206 */
[----:B------:R-:W-:Y:S02]  /*0560*/  @P1 SEL R8, R8, 0x40c00000, P3 ;  /* 0x40c0000008081807 */ /* 0x000fe40001800000 */
[----:B------:R-:W-:Y:S01]  /*0570*/  @P2 SEL R9, R9, 0x40c00000, P4 ;  /* 0x40c0000009092807 */ /* 0x000fe20002000000 */
[----:B------:R-:W-:Y:S06]  /*0580*/  @P0 EXIT ;  /* 0x000000000000094d */ /* 0x000fec0003800000 */
[----:B------:R-:W-:Y:S01]  /*0590*/  STG.E.64 desc[UR4][R6.64], R8 ;  /* 0x0000000806007986 */ /* 0x000fe2000c101b04 */
[----:B------:R-:W-:Y:S05]  /*05a0*/  EXIT ;  /* 0x000000000000794d */ /* 0x000fea0003800000 */
.L_x_0:
[----:B------:R-:W-:-:S00]  /*05b0*/  BRA `(.L_x_0) ;  /* 0xfffffffc00fc7947 */ /* 0x000fc0000383ffff */
[----:B------:R-:W-:-:S00]  /*05c0*/  NOP ;  /* 0x0000000000007918 */ /* 0x000fc00000000000 */
        /* <DEDUP_REMOVED lines=11> */
.L_x_1:


//--------------------- .nv.global.init           --------------------------
	.section	.nv.global.init,"aw",@progbits
.nv.global.init:
	.type		_$_str,@object
	.size		_$_str,(_$_str_$_2 - _$_str)
_$_str:
        /*0000*/ 	.byte	0x5f, 0x5f, 0x43, 0x55, 0x44, 0x41, 0x5f, 0x46, 0x54, 0x5a, 0x00
	.type		_$_str_$_2,@object
	.size		_$_str_$_2,(.L_1 - _$_str_$_2)
_$_str_$_2:
        /*000b*/ 	.byte	0x5f, 0x5f, 0x43, 0x55, 0x44, 0x41, 0x5f, 0x50, 0x52, 0x45, 0x43, 0x5f, 0x53, 0x51, 0x52, 0x54
        /*001b*/ 	.byte	0x00
.L_1:


//--------------------- .nv.constant0.triton_poi_fused__native_batch_norm_legit_no_training_convolution_hardtanh_0 --------------------------
	.section	.nv.constant0.triton_poi_fused__native_batch_norm_legit_no_training_convolution_hardtanh_0,"a",@progbits
	.sectionflags	@""
	.align	4
.nv.constant0.triton_poi_fused__native_batch_norm_legit_no_training_convolution_hardtanh_0:
	.zero		588
